//
// Generated by NVIDIA NVVM Compiler
//
// Compiler Build ID: CL-36424714
// Cuda compilation tools, release 13.0, V13.0.88
// Based on NVVM 20.0.0
//

.version 9.0
.target sm_100
.address_size 64

	// .globl	_Z17bitonic_sort_stepPfii

.visible .entry _Z17bitonic_sort_stepPfii(
	.param .u64 .ptr .align 1 _Z17bitonic_sort_stepPfii_param_0,
	.param .u32 _Z17bitonic_sort_stepPfii_param_1,
	.param .u32 _Z17bitonic_sort_stepPfii_param_2
)
{
	.reg .pred 	%p<5>;
	.reg .b32 	%r<9>;
	.reg .b32 	%f<3>;
	.reg .b64 	%rd<7>;

	ld.param.u64 	%rd3, [_Z17bitonic_sort_stepPfii_param_0];
	ld.param.u32 	%r4, [_Z17bitonic_sort_stepPfii_param_1];
	ld.param.u32 	%r3, [_Z17bitonic_sort_stepPfii_param_2];
	mov.u32 	%r5, %ctaid.x;
	mov.u32 	%r6, %ntid.x;
	mov.u32 	%r7, %tid.x;
	mad.lo.s32 	%r1, %r5, %r6, %r7;
	xor.b32  	%r2, %r4, %r1;
	setp.le.s32 	%p1, %r2, %r1;
	@%p1 bra 	$L__BB0_6;
	cvta.to.global.u64 	%rd4, %rd3;
	mul.wide.s32 	%rd5, %r1, 4;
	add.s64 	%rd1, %rd4, %rd5;
	ld.global.f32 	%f1, [%rd1];
	mul.wide.s32 	%rd6, %r2, 4;
	add.s64 	%rd2, %rd4, %rd6;
	ld.global.f32 	%f2, [%rd2];
	and.b32  	%r8, %r3, %r1;
	setp.ne.s32 	%p2, %r8, 0;
	@%p2 bra 	$L__BB0_4;
	setp.leu.f32 	%p4, %f1, %f2;
	@%p4 bra 	$L__BB0_6;
	st.global.f32 	[%rd1], %f2;
	st.global.f32 	[%rd2], %f1;
	bra.uni 	$L__BB0_6;
$L__BB0_4:
	setp.geu.f32 	%p3, %f1, %f2;
	@%p3 bra 	$L__BB0_6;
	st.global.f32 	[%rd1], %f2;
	st.global.f32 	[%rd2], %f1;
$L__BB0_6:
	ret;

}


// ===== COMPILED SASS (sm_100) =====

	.target	sm_100

	.elftype	@"ET_EXEC"


//--------------------- .note.nv.tkinfo           --------------------------
	.section	.note.nv.tkinfo,"",@"SHT_NOTE"
	.sectionflags	@"SHF_NOTE_NV_TKINFO"
	.tkinfo
        /*0018*/ 	.word	0x00000002
        /*0030*/ 	.string	""
        /*0030*/ 	.string	"ptxas"
        /*0030*/ 	.string	"Cuda compilation tools, release 13.0, V13.0.88"
        /*0030*/ 	.string	"Build cuda_13.0.r13.0/compiler.36424714_0"
        /*0030*/ 	.string	"-arch sm_100 -m 64 "



//--------------------- .note.nv.cuinfo           --------------------------
	.section	.note.nv.cuinfo,"",@"SHT_NOTE"
	.sectionflags	@"SHF_NOTE_NV_CUINFO"
        /*0018*/ 	.short	0x0002
        /*001a*/ 	.short	0x0064
        /*001c*/ 	.short	0x0082
	.zero		2


//--------------------- .nv.info                  --------------------------
	.section	.nv.info,"",@"SHT_CUDA_INFO"
	.align	4


	//----- nvinfo : EIATTR_REGCOUNT
	.align		4
        /*0000*/ 	.byte	0x04, 0x2f
        /*0002*/ 	.short	(.L_1 - .L_0)
	.align		4
.L_0:
        /*0004*/ 	.word	index@(_Z17bitonic_sort_stepPfii)
        /*0008*/ 	.word	0x0000000c


	//----- nvinfo : EIATTR_FRAME_SIZE
	.align		4
.L_1:
        /*000c*/ 	.byte	0x04, 0x11
        /*000e*/ 	.short	(.L_3 - .L_2)
	.align		4
.L_2:
        /*0010*/ 	.word	index@(_Z17bitonic_sort_stepPfii)
        /*0014*/ 	.word	0x00000000


	//----- nvinfo : EIATTR_MIN_STACK_SIZE
	.align		4
.L_3:
        /*0018*/ 	.byte	0x04, 0x12
        /*001a*/ 	.short	(.L_5 - .L_4)
	.align		4
.L_4:
        /*001c*/ 	.word	index@(_Z17bitonic_sort_stepPfii)
        /*0020*/ 	.word	0x00000000
.L_5:


//--------------------- .nv.compat                --------------------------
	.section	.nv.compat,"",@"SHT_CUDA_COMPAT_INFO"
	.align	4
        /*0000*/ 	.byte	0x02, 0x09, 0x00, 0x00, 0x02, 0x02, 0x01, 0x00, 0x02, 0x05, 0x05, 0x00, 0x03, 0x07, 0x01, 0x01
        /*0010*/ 	.byte	0x02, 0x03, 0x00, 0x00, 0x02, 0x06, 0x01, 0x00, 0x04, 0x0b, 0x08, 0x00, 0x09, 0x00, 0x00, 0x00
        /*0020*/ 	.byte	0x00, 0x00, 0x00, 0x00


//--------------------- .nv.info._Z17bitonic_sort_stepPfii --------------------------
	.section	.nv.info._Z17bitonic_sort_stepPfii,"",@"SHT_CUDA_INFO"
	.sectionflags	@""
	.align	4


	//----- nvinfo : EIATTR_CUDA_API_VERSION
	.align		4
        /*0000*/ 	.byte	0x04, 0x37
        /*0002*/ 	.short	(.L_7 - .L_6)
.L_6:
        /*0004*/ 	.word	0x00000082


	//----- nvinfo : EIATTR_KPARAM_INFO
	.align		4
.L_7:
        /*0008*/ 	.byte	0x04, 0x17
        /*000a*/ 	.short	(.L_9 - .L_8)
.L_8:
        /*000c*/ 	.word	0x00000000
        /*0010*/ 	.short	0x0002
        /*0012*/ 	.short	0x000c
        /*0014*/ 	.byte	0x00, 0xf0, 0x11, 0x00


	//----- nvinfo : EIATTR_KPARAM_INFO
	.align		4
.L_9:
        /*0018*/ 	.byte	0x04, 0x17
        /*001a*/ 	.short	(.L_11 - .L_10)
.L_10:
        /*001c*/ 	.word	0x00000000
        /*0020*/ 	.short	0x0001
        /*0022*/ 	.short	0x0008
        /*0024*/ 	.byte	0x00, 0xf0, 0x11, 0x00


	//----- nvinfo : EIATTR_KPARAM_INFO
	.align		4
.L_11:
        /*0028*/ 	.byte	0x04, 0x17
        /*002a*/ 	.short	(.L_13 - .L_12)
.L_12:
        /*002c*/ 	.word	0x00000000
        /*0030*/ 	.short	0x0000
        /*0032*/ 	.short	0x0000
        /*0034*/ 	.byte	0x00, 0xf5, 0x21, 0x00


	//----- nvinfo : EIATTR_SPARSE_MMA_MASK
	.align		4
.L_13:
        /*0038*/ 	.byte	0x03, 0x50
        /*003a*/ 	.short	0x0000


	//----- nvinfo : EIATTR_MAXREG_COUNT
	.align		4
        /*003c*/ 	.byte	0x03, 0x1b
        /*003e*/ 	.short	0x00ff


	//----- nvinfo : EIATTR_MERCURY_ISA_VERSION
	.align		4
        /*0040*/ 	.byte	0x03, 0x5f
        /*0042*/ 	.short	0x0101


	//----- nvinfo : EIATTR_VRC_CTA_INIT_COUNT
	.align		4
        /*0044*/ 	.byte	0x02, 0x4a
	.zero		1
	.zero		1


	//----- nvinfo : EIATTR_EXIT_INSTR_OFFSETS
	.align		4
        /*0048*/ 	.byte	0x04, 0x1c
        /*004a*/ 	.short	(.L_15 - .L_14)


	//   ....[0]....
.L_14:
        /*004c*/ 	.word	0x00000080


	//   ....[1]....
        /*0050*/ 	.word	0x00000130


	//   ....[2]....
        /*0054*/ 	.word	0x00000160


	//   ....[3]....
        /*0058*/ 	.word	0x00000180


	//   ....[4]....
        /*005c*/ 	.word	0x000001b0


	//----- nvinfo : EIATTR_CRS_STACK_SIZE
	.align		4
.L_15:
        /*0060*/ 	.byte	0x04, 0x1e
        /*0062*/ 	.short	(.L_17 - .L_16)
.L_16:
        /*0064*/ 	.word	0x00000000


	//----- nvinfo : EIATTR_CBANK_PARAM_SIZE
	.align		4
.L_17:
        /*0068*/ 	.byte	0x03, 0x19
        /*006a*/ 	.short	0x0010


	//----- nvinfo : EIATTR_PARAM_CBANK
	.align		4
        /*006c*/ 	.byte	0x04, 0x0a
        /*006e*/ 	.short	(.L_19 - .L_18)
	.align		4
.L_18:
        /*0070*/ 	.word	index@(.nv.constant0._Z17bitonic_sort_stepPfii)
        /*0074*/ 	.short	0x0380
        /*0076*/ 	.short	0x0010


	//----- nvinfo : EIATTR_SW_WAR
	.align		4
.L_19:
        /*0078*/ 	.byte	0x04, 0x36
        /*007a*/ 	.short	(.L_21 - .L_20)
.L_20:
        /*007c*/ 	.word	0x00000008
.L_21:


//--------------------- .nv.callgraph             --------------------------
	.section	.nv.callgraph,"",@"SHT_CUDA_CALLGRAPH"
	.align	4
	.sectionentsize	8
	.align		4
        /*0000*/ 	.word	0x00000000
	.align		4
        /*0004*/ 	.word	0xffffffff
	.align		4
        /*0008*/ 	.word	0x00000000
	.align		4
        /*000c*/ 	.word	0xfffffffe
	.align		4
        /*0010*/ 	.word	0x00000000
	.align		4
        /*0014*/ 	.word	0xfffffffd
	.align		4
        /*0018*/ 	.word	0x00000000
	.align		4
        /*001c*/ 	.word	0xfffffffc


//--------------------- .text._Z17bitonic_sort_stepPfii --------------------------
	.section	.text._Z17bitonic_sort_stepPfii,"ax",@progbits
	.align	128
        .global         _Z17bitonic_sort_stepPfii
        .type           _Z17bitonic_sort_stepPfii,@function
        .size           _Z17bitonic_sort_stepPfii,(.L_x_2 - _Z17bitonic_sort_stepPfii)
        .other          _Z17bitonic_sort_stepPfii,@"STO_CUDA_ENTRY STV_DEFAULT"
_Z17bitonic_sort_stepPfii:
.text._Z17bitonic_sort_stepPfii:
[----:B------:R-:W-:Y:S01]  /*0000*/  LDC R1, c[0x0][0x37c] ;  /* 0x0000df00ff017b82 */ /* 0x000fe20000000800 */
[----:B------:R-:W0:Y:S07]  /*0010*/  S2R R0, SR_TID.X ;  /* 0x0000000000007919 */ /* 0x000e2e0000002100 */
[----:B------:R-:W0:Y:S01]  /*0020*/  S2UR UR4, SR_CTAID.X ;  /* 0x00000000000479c3 */ /* 0x000e220000002500 */
[----:B------:R-:W1:Y:S07]  /*0030*/  LDCU UR5, c[0x0][0x388] ;  /* 0x00007100ff0577ac */ /* 0x000e6e0008000800 */
[----:B------:R-:W0:Y:S02]  /*0040*/  LDC R7, c[0x0][0x360] ;  /* 0x0000d800ff077b82 */ /* 0x000e240000000800 */
[----:B0-----:R-:W-:-:S05]  /*0050*/  IMAD R7, R7, UR4, R0 ;  /* 0x0000000407077c24 */ /* 0x001fca000f8e0200 */
[----:B-1----:R-:W-:-:S04]  /*0060*/  LOP3.LUT R0, R7, UR5, RZ, 0x3c, !PT ;  /* 0x0000000507007c12 */ /* 0x002fc8000f8e3cff */
[----:B------:R-:W-:-:S13]  /*0070*/  ISETP.GT.AND P0, PT, R0, R7, PT ;  /* 0x000000070000720c */ /* 0x000fda0003f04270 */
[----:B------:R-:W-:Y:S05]  /*0080*/  @!P0 EXIT ;  /* 0x000000000000894d */ /* 0x000fea0003800000 */
[----:B------:R-:W0:Y:S01]  /*0090*/  LDC.64 R4, c[0x0][0x380] ;  /* 0x0000e000ff047b82 */ /* 0x000e220000000a00 */
[----:B------:R-:W1:Y:S01]  /*00a0*/  LDCU.64 UR4, c[0x0][0x358] ;  /* 0x00006b00ff0477ac */ /* 0x000e620008000a00 */
[----:B------:R-:W2:Y:S01]  /*00b0*/  LDCU UR6, c[0x0][0x38c] ;  /* 0x00007180ff0677ac */ /* 0x000ea20008000800 */
[----:B0-----:R-:W-:-:S04]  /*00c0*/  IMAD.WIDE R2, R7, 0x4, R4 ;  /* 0x0000000407027825 */ /* 0x001fc800078e0204 */
[----:B------:R-:W-:Y:S01]  /*00d0*/  IMAD.WIDE R4, R0, 0x4, R4 ;  /* 0x0000000400047825 */ /* 0x000fe200078e0204 */
[----:B-1----:R0:W5:Y:S04]  /*00e0*/  LDG.E R9, desc[UR4][R2.64] ;  /* 0x0000000402097981 */ /* 0x002168000c1e1900 */
[----:B------:R0:W5:Y:S01]  /*00f0*/  LDG.E R0, desc[UR4][R4.64] ;  /* 0x0000000404007981 */ /* 0x000162000c1e1900 */
[----:B--2---:R-:W-:-:S13]  /*0100*/  LOP3.LUT P0, RZ, R7, UR6, RZ, 0xc0, !PT ;  /* 0x0000000607ff7c12 */ /* 0x004fda000f80c0ff */
[----:B0-----:R-:W-:Y:S05]  /*0110*/  @P0 BRA `(.L_x_0) ;  /* 0x0000000000140947 */ /* 0x001fea0003800000 */
[----:B-----5:R-:W-:-:S13]  /*0120*/  FSETP.GT.AND P0, PT, R9, R0, PT ;  /* 0x000000000900720b */ /* 0x020fda0003f04000 */
[----:B------:R-:W-:Y:S05]  /*0130*/  @!P0 EXIT ;  /* 0x000000000000894d */ /* 0x000fea0003800000 */
[----:B------:R-:W-:Y:S04]  /*0140*/  STG.E desc[UR4][R2.64], R0 ;  /* 0x0000000002007986 */ /* 0x000fe8000c101904 */
[----:B------:R-:W-:Y:S01]  /*0150*/  STG.E desc[UR4][R4.64], R9 ;  /* 0x0000000904007986 */ /* 0x000fe2000c101904 */
[----:B------:R-:W-:Y:S05]  /*0160*/  EXIT ;  /* 0x000000000000794d */ /* 0x000fea0003800000 */
.L_x_0:
[----:B-----5:R-:W-:-:S13]  /*0170*/  FSETP.GEU.AND P0, PT, R9, R0, PT ;  /* 0x000000000900720b */ /* 0x020fda0003f0e000 */
[----:B------:R-:W-:Y:S05]  /*0180*/  @P0 EXIT ;  /* 0x000000000000094d */ /* 0x000fea0003800000 */
[----:B------:R-:W-:Y:S04]  /*0190*/  STG.E desc[UR4][R2.64], R0 ;  /* 0x0000000002007986 */ /* 0x000fe8000c101904 */
[----:B------:R-:W-:Y:S01]  /*01a0*/  STG.E desc[UR4][R4.64], R9 ;  /* 0x0000000904007986 */ /* 0x000fe2000c101904 */
[----:B------:R-:W-:Y:S05]  /*01b0*/  EXIT ;  /* 0x000000000000794d */ /* 0x000fea0003800000 */
.L_x_1:
[----:B------:R-:W-:-:S00]  /*01c0*/  BRA `(.L_x_1) ;  /* 0xfffffffc00fc7947 */ /* 0x000fc0000383ffff */
[----:B------:R-:W-:-:S00]  /*01d0*/  NOP ;  /* 0x0000000000007918 */ /* 0x000fc00000000000 */
        /* <DEDUP_REMOVED lines=10> */
.L_x_2:


//--------------------- .nv.shared.reserved.0     --------------------------
	.section	.nv.shared.reserved.0,"aw",@nobits
	.weak		__nv_reservedSMEM_offset_0_alias
	.size		__nv_reservedSMEM_offset_0_alias, 0, 64
	.other		__nv_reservedSMEM_offset_0_alias,@"STO_CUDA_RESERVED_SHARED STV_DEFAULT"
__nv_reservedSMEM_offset_0_alias:
	.zero		0
	.zero		64


//--------------------- .nv.constant0._Z17bitonic_sort_stepPfii --------------------------
	.section	.nv.constant0._Z17bitonic_sort_stepPfii,"a",@progbits
	.sectionflags	@""
	.align	4
.nv.constant0._Z17bitonic_sort_stepPfii:
	.zero		912


//--------------------- SYMBOLS --------------------------

	.type		.nv.reservedSmem.offset0,@object
	.size		.nv.reservedSmem.offset0,0x4
